	.headerflags	@"EF_CUDA_TEXMODE_UNIFIED EF_CUDA_64BIT_ADDRESS EF_CUDA_ACCELERATORS EF_CUDA_SM90 EF_CUDA_VIRTUAL_SM(EF_CUDA_SM90)"
	.elftype	@"ET_EXEC"


//--------------------- .nv.info                  --------------------------
	.section	.nv.info,"",@"SHT_CUDA_INFO"
	.align	4


	//----- nvinfo : EIATTR_REGCOUNT
	.align		4
        /*0000*/ 	.byte	0x04, 0x2f
        /*0002*/ 	.short	(.L_3 - .L_2)
	.align		4
.L_2:
        /*0004*/ 	.word	index@(triton_poi_fused__native_batch_norm_legit_no_training_relu_47)
        /*0008*/ 	.word	0x00000011


	//----- nvinfo : EIATTR_MIN_STACK_SIZE
	.align		4
.L_3:
        /*000c*/ 	.byte	0x04, 0x12
        /*000e*/ 	.short	(.L_5 - .L_4)
	.align		4
.L_4:
        /*0010*/ 	.word	index@(triton_poi_fused__native_batch_norm_legit_no_training_relu_47)
        /*0014*/ 	.word	0x00000000


	//----- nvinfo : EIATTR_FRAME_SIZE
	.align		4
.L_5:
        /*0018*/ 	.byte	0x04, 0x11
        /*001a*/ 	.short	(.L_7 - .L_6)
	.align		4
.L_6:
        /*001c*/ 	.word	index@(triton_poi_fused__native_batch_norm_legit_no_training_relu_47)
        /*0020*/ 	.word	0x00000000


	//----- nvinfo : EIATTR_MIN_STACK_SIZE
	.align		4
.L_7:
        /*0024*/ 	.byte	0x04, 0x12
        /*0026*/ 	.short	(.L_9 - .L_8)
	.align		4
.L_8:
        /*0028*/ 	.word	index@(triton_poi_fused__native_batch_norm_legit_no_training_relu_47)
        /*002c*/ 	.word	0x00000000
.L_9:


//--------------------- .nv.info.triton_poi_fused__native_batch_norm_legit_no_training_relu_47 --------------------------
	.section	.nv.info.triton_poi_fused__native_batch_norm_legit_no_training_relu_47,"",@"SHT_CUDA_INFO"
	.sectionflags	@""
	.align	4


	//----- nvinfo : EIATTR_CUDA_API_VERSION
	.align		4
        /*0000*/ 	.byte	0x04, 0x37
        /*0002*/ 	.short	(.L_11 - .L_10)
.L_10:
        /*0004*/ 	.word	0x0000007c


	//----- nvinfo : EIATTR_KPARAM_INFO
	.align		4
.L_11:
        /*0008*/ 	.byte	0x04, 0x17
        /*000a*/ 	.short	(.L_13 - .L_12)
.L_12:
        /*000c*/ 	.word	0x00000000
        /*0010*/ 	.short	0x0006
        /*0012*/ 	.short	0x0030
        /*0014*/ 	.byte	0x00, 0xf0, 0x11, 0x00


	//----- nvinfo : EIATTR_KPARAM_INFO
	.align		4
.L_13:
        /*0018*/ 	.byte	0x04, 0x17
        /*001a*/ 	.short	(.L_15 - .L_14)
.L_14:
        /*001c*/ 	.word	0x00000000
        /*0020*/ 	.short	0x0005
        /*0022*/ 	.short	0x0028
        /*0024*/ 	.byte	0x00, 0xf4, 0x21, 0x00


	//----- nvinfo : EIATTR_KPARAM_INFO
	.align		4
.L_15:
        /*0028*/ 	.byte	0x04, 0x17
        /*002a*/ 	.short	(.L_17 - .L_16)
.L_16:
        /*002c*/ 	.word	0x00000000
        /*0030*/ 	.short	0x0004
        /*0032*/ 	.short	0x0020
        /*0034*/ 	.byte	0x00, 0xf4, 0x21, 0x00


	//----- nvinfo : EIATTR_KPARAM_INFO
	.align		4
.L_17:
        /*0038*/ 	.byte	0x04, 0x17
        /*003a*/ 	.short	(.L_19 - .L_18)
.L_18:
        /*003c*/ 	.word	0x00000000
        /*0040*/ 	.short	0x0003
        /*0042*/ 	.short	0x0018
        /*0044*/ 	.byte	0x00, 0xf4, 0x21, 0x00


	//----- nvinfo : EIATTR_KPARAM_INFO
	.align		4
.L_19:
        /*0048*/ 	.byte	0x04, 0x17
        /*004a*/ 	.short	(.L_21 - .L_20)
.L_20:
        /*004c*/ 	.word	0x00000000
        /*0050*/ 	.short	0x0002
        /*0052*/ 	.short	0x0010
        /*0054*/ 	.byte	0x00, 0xf4, 0x21, 0x00


	//----- nvinfo : EIATTR_KPARAM_INFO
	.align		4
.L_21:
        /*0058*/ 	.byte	0x04, 0x17
        /*005a*/ 	.short	(.L_23 - .L_22)
.L_22:
        /*005c*/ 	.word	0x00000000
        /*0060*/ 	.short	0x0001
        /*0062*/ 	.short	0x0008
        /*0064*/ 	.byte	0x00, 0xf4, 0x21, 0x00


	//----- nvinfo : EIATTR_KPARAM_INFO
	.align		4
.L_23:
        /*0068*/ 	.byte	0x04, 0x17
        /*006a*/ 	.short	(.L_25 - .L_24)
.L_24:
        /*006c*/ 	.word	0x00000000
        /*0070*/ 	.short	0x0000
        /*0072*/ 	.short	0x0000
        /*0074*/ 	.byte	0x00, 0xf4, 0x21, 0x00


	//----- nvinfo : EIATTR_SPARSE_MMA_MASK
	.align		4
.L_25:
        /*0078*/ 	.byte	0x03, 0x50
        /*007a*/ 	.short	0x0000


	//----- nvinfo : EIATTR_MAXREG_COUNT
	.align		4
        /*007c*/ 	.byte	0x03, 0x1b
        /*007e*/ 	.short	0x00ff


	//----- nvinfo : EIATTR_EXIT_INSTR_OFFSETS
	.align		4
        /*0080*/ 	.byte	0x04, 0x1c
        /*0082*/ 	.short	(.L_27 - .L_26)


	//   ....[0]....
.L_26:
        /*0084*/ 	.word	0x00000360


	//----- nvinfo : EIATTR_REQNTID
	.align		4
.L_27:
        /*0088*/ 	.byte	0x04, 0x10
        /*008a*/ 	.short	(.L_29 - .L_28)
.L_28:
        /*008c*/ 	.word	0x00000080
        /*0090*/ 	.word	0x00000001
        /*0094*/ 	.word	0x00000001


	//----- nvinfo : EIATTR_CBANK_PARAM_SIZE
	.align		4
.L_29:
        /*0098*/ 	.byte	0x03, 0x19
        /*009a*/ 	.short	0x0034


	//----- nvinfo : EIATTR_PARAM_CBANK
	.align		4
        /*009c*/ 	.byte	0x04, 0x0a
        /*009e*/ 	.short	(.L_31 - .L_30)
	.align		4
.L_30:
        /*00a0*/ 	.word	index@(.nv.constant0.triton_poi_fused__native_batch_norm_legit_no_training_relu_47)
        /*00a4*/ 	.short	0x0210
        /*00a6*/ 	.short	0x0034


	//----- nvinfo : EIATTR_SW_WAR
	.align		4
.L_31:
        /*00a8*/ 	.byte	0x04, 0x36
        /*00aa*/ 	.short	(.L_33 - .L_32)
.L_32:
        /*00ac*/ 	.word	0x00000008
.L_33:


//--------------------- .nv.callgraph             --------------------------
	.section	.nv.callgraph,"",@"SHT_CUDA_CALLGRAPH"
	.align	4
	.sectionentsize	8
	.align		4
        /*0000*/ 	.word	0x00000000
	.align		4
        /*0004*/ 	.word	0xffffffff
	.align		4
        /*0008*/ 	.word	0x00000000
	.align		4
        /*000c*/ 	.word	0xfffffffe
	.align		4
        /*0010*/ 	.word	0x00000000
	.align		4
        /*0014*/ 	.word	0xfffffffd
	.align		4
        /*0018*/ 	.word	0x00000000
	.align		4
        /*001c*/ 	.word	0xfffffffc


//--------------------- .nv.constant4             --------------------------
	.section	.nv.constant4,"a",@progbits
	.align	8
	.align		8
.nv.constant4:
        /*0000*/ 	.dword	_$_str
	.align		8
        /*0008*/ 	.dword	_$_str_$_2


//--------------------- .text.triton_poi_fused__native_batch_norm_legit_no_training_relu_47 --------------------------
	.section	.text.triton_poi_fused__native_batch_norm_legit_no_training_relu_47,"ax",@progbits
	.align	128
        .global         triton_poi_fused__native_batch_norm_legit_no_training_relu_47
        .type           triton_poi_fused__native_batch_norm_legit_no_training_relu_47,@function
        .size           triton_poi_fused__native_batch_norm_legit_no_training_relu_47,(.L_x_1 - triton_poi_fused__native_batch_norm_legit_no_training_relu_47)
        .other          triton_poi_fused__native_batch_norm_legit_no_training_relu_47,@"STO_CUDA_ENTRY STV_DEFAULT"
triton_poi_fused__native_batch_norm_legit_no_training_relu_47:
.text.triton_poi_fused__native_batch_norm_legit_no_training_relu_47:
[----:B------:R-:W-:Y:S01]  /*0000*/  LDC R1, c[0x0][0x28] ;  /* 0x00000a00ff017b82 */ /* 0x000fe20000000800 */
[----:B------:R-:W1:Y:S07]  /*0010*/  S2R R0, SR_TID.X ;  /* 0x0000000000007919 */ /* 0x000e6e0000002100 */
[----:B------:R-:W2:Y:S01]  /*0020*/  LDC.64 R6, c[0x0][0x220] ;  /* 0x00008800ff067b82 */ /* 0x000ea20000000a00 */
[----:B------:R-:W-:Y:S01]  /*0030*/  ULDC.64 UR4, c[0x0][0x208] ;  /* 0x0000820000047ab9 */ /* 0x000fe20000000a00 */
[----:B------:R-:W3:Y:S06]  /*0040*/  S2R R5, SR_CTAID.X ;  /* 0x0000000000057919 */ /* 0x000eec0000002500 */
[----:B------:R-:W4:Y:S08]  /*0050*/  LDC.64 R8, c[0x0][0x228] ;  /* 0x00008a00ff087b82 */ /* 0x000f300000000a00 */
[----:B------:R-:W5:Y:S01]  /*0060*/  LDC.64 R10, c[0x0][0x230] ;  /* 0x00008c00ff0a7b82 */ /* 0x000f620000000a00 */
[----:B-1----:R-:W-:-:S02]  /*0070*/  SHF.L.U32 R0, R0, 0x1, RZ ;  /* 0x0000000100007819 */ /* 0x002fc400000006ff */
[----:B---3--:R-:W-:Y:S02]  /*0080*/  SHF.R.S32.HI R3, RZ, 0x17, R5 ;  /* 0x00000017ff037819 */ /* 0x008fe40000011405 */
[----:B------:R-:W-:Y:S02]  /*0090*/  LOP3.LUT R0, R0, 0xfe, RZ, 0xc0, !PT ;  /* 0x000000fe00007812 */ /* 0x000fe400078ec0ff */
[----:B------:R-:W-:Y:S02]  /*00a0*/  SGXT R3, R3, 0x1 ;  /* 0x000000010303781a */ /* 0x000fe40000000200 */
[----:B------:R-:W-:-:S04]  /*00b0*/  LEA R0, R5, R0, 0x8 ;  /* 0x0000000005007211 */ /* 0x000fc800078e40ff */
[----:B------:R-:W-:-:S04]  /*00c0*/  LEA.HI R3, R3, R0, RZ, 0x4 ;  /* 0x0000000003037211 */ /* 0x000fc800078f20ff */
[----:B------:R-:W-:-:S05]  /*00d0*/  SHF.R.S32.HI R3, RZ, 0x4, R3 ;  /* 0x00000004ff037819 */ /* 0x000fca0000011403 */
[----:B------:R-:W-:-:S05]  /*00e0*/  IMAD.HI R2, R3, 0x66666667, RZ ;  /* 0x6666666703027827 */ /* 0x000fca00078e02ff */
[----:B------:R-:W-:-:S04]  /*00f0*/  SHF.R.U32.HI R5, RZ, 0x1f, R2 ;  /* 0x0000001fff057819 */ /* 0x000fc80000011602 */
[----:B------:R-:W-:Y:S02]  /*0100*/  LEA.HI.SX32 R2, R2, R5, 0x18 ;  /* 0x0000000502027211 */ /* 0x000fe400078fc2ff */
[----:B------:R-:W1:Y:S03]  /*0110*/  LDC.64 R4, c[0x0][0x218] ;  /* 0x00008600ff047b82 */ /* 0x000e660000000a00 */
[----:B------:R-:W-:-:S04]  /*0120*/  IMAD R13, R2, -0x280, R3 ;  /* 0xfffffd80020d7824 */ /* 0x000fc800078e0203 */
[C---:B--2---:R-:W-:Y:S01]  /*0130*/  IMAD.WIDE R6, R13.reuse, 0x4, R6 ;  /* 0x000000040d067825 */ /* 0x044fe200078e0206 */
[----:B------:R-:W2:Y:S05]  /*0140*/  LDC.64 R2, c[0x0][0x210] ;  /* 0x00008400ff027b82 */ /* 0x000eaa0000000a00 */
[----:B------:R-:W3:Y:S01]  /*0150*/  LDG.E.EL R6, desc[UR4][R6.64] ;  /* 0x0000000406067981 */ /* 0x000ee2000c2e1900 */
[----:B----4-:R-:W-:-:S04]  /*0160*/  IMAD.WIDE R8, R13, 0x4, R8 ;  /* 0x000000040d087825 */ /* 0x010fc800078e0208 */
[C---:B-----5:R-:W-:Y:S02]  /*0170*/  IMAD.WIDE R10, R13.reuse, 0x4, R10 ;  /* 0x000000040d0a7825 */ /* 0x060fe400078e020a */
[----:B------:R-:W4:Y:S02]  /*0180*/  LDG.E.EL R8, desc[UR4][R8.64] ;  /* 0x0000000408087981 */ /* 0x000f24000c2e1900 */
[----:B-1----:R-:W-:Y:S02]  /*0190*/  IMAD.WIDE R4, R13, 0x4, R4 ;  /* 0x000000040d047825 */ /* 0x002fe400078e0204 */
[----:B------:R-:W4:Y:S04]  /*01a0*/  LDG.E.EL R11, desc[UR4][R10.64] ;  /* 0x000000040a0b7981 */ /* 0x000f28000c2e1900 */
[----:B------:R1:W5:Y:S01]  /*01b0*/  LDG.E.EL R12, desc[UR4][R4.64] ;  /* 0x00000004040c7981 */ /* 0x000362000c2e1900 */
[----:B--2---:R-:W-:-:S06]  /*01c0*/  IMAD.WIDE R2, R0, 0x4, R2 ;  /* 0x0000000400027825 */ /* 0x004fcc00078e0202 */
[----:B------:R-:W5:Y:S01]  /*01d0*/  LDG.E.64 R2, desc[UR4][R2.64] ;  /* 0x0000000402027981 */ /* 0x000f62000c1e1b00 */
[----:B------:R-:W-:Y:S01]  /*01e0*/  HFMA2.MMA R14, -RZ, RZ, 1.625, 0 ;  /* 0x3e800000ff0e7435 */ /* 0x000fe200000001ff */
[----:B-1----:R-:W1:Y:S02]  /*01f0*/  LDC.64 R4, c[0x0][0x238] ;  /* 0x00008e00ff047b82 */ /* 0x002e640000000a00 */
[----:B-1----:R-:W-:-:S04]  /*0200*/  IMAD.WIDE R4, R0, 0x4, R4 ;  /* 0x0000000400047825 */ /* 0x002fc800078e0204 */
[----:B---3--:R-:W-:-:S04]  /*0210*/  FADD R6, R6, 9.9999997473787516356e-06 ;  /* 0x3727c5ac06067421 */ /* 0x008fc80000000000 */
[----:B------:R-:W1:Y:S02]  /*0220*/  MUFU.SQRT R7, R6 ;  /* 0x0000000600077308 */ /* 0x000e640000002000 */
[C---:B-1----:R-:W-:Y:S02]  /*0230*/  FSETP.GT.AND P0, PT, R7.reuse, 8.50705917302346158658e+37, PT ;  /* 0x7e8000000700780b */ /* 0x042fe40003f04000 */
[----:B------:R-:W-:-:S11]  /*0240*/  FSETP.GEU.AND P1, PT, R7, 1.175494350822287508e-38, PT ;  /* 0x008000000700780b */ /* 0x000fd60003f2e000 */
[----:B------:R-:W-:-:S04]  /*0250*/  @P0 FMUL R7, R7, 0.25 ;  /* 0x3e80000007070820 */ /* 0x000fc80000400000 */
[----:B------:R-:W-:-:S06]  /*0260*/  @!P1 FMUL R7, R7, 16777216 ;  /* 0x4b80000007079820 */ /* 0x000fcc0000400000 */
[----:B------:R-:W1:Y:S01]  /*0270*/  MUFU.RCP R7, R7 ;  /* 0x0000000700077308 */ /* 0x000e620000001000 */
[----:B------:R-:W-:Y:S01]  /*0280*/  FSEL R14, R14, 1, P0 ;  /* 0x3f8000000e0e7808 */ /* 0x000fe20000000000 */
[----:B-----5:R-:W-:-:S04]  /*0290*/  FADD R2, R2, -R12 ;  /* 0x8000000c02027221 */ /* 0x020fc80000000000 */
[----:B------:R-:W-:Y:S01]  /*02a0*/  @!P1 FMUL R14, R14, 16777216 ;  /* 0x4b8000000e0e9820 */ /* 0x000fe20000400000 */
[----:B------:R-:W-:-:S03]  /*02b0*/  FADD R3, R3, -R12 ;  /* 0x8000000c03037221 */ /* 0x000fc60000000000 */
[----:B-1----:R-:W-:-:S04]  /*02c0*/  FMUL R14, R7, R14 ;  /* 0x0000000e070e7220 */ /* 0x002fc80000400000 */
[-C--:B------:R-:W-:Y:S01]  /*02d0*/  FMUL R2, R2, R14.reuse ;  /* 0x0000000e02027220 */ /* 0x080fe20000400000 */
[----:B------:R-:W-:-:S03]  /*02e0*/  FMUL R14, R3, R14 ;  /* 0x0000000e030e7220 */ /* 0x000fc60000400000 */
[C-C-:B----4-:R-:W-:Y:S01]  /*02f0*/  FFMA R2, R8.reuse, R2, R11.reuse ;  /* 0x0000000208027223 */ /* 0x150fe2000000000b */
[----:B------:R-:W-:-:S04]  /*0300*/  FFMA R14, R8, R14, R11 ;  /* 0x0000000e080e7223 */ /* 0x000fc8000000000b */
[----:B------:R-:W-:Y:S02]  /*0310*/  FSETP.GEU.AND P0, PT, R2, RZ, PT ;  /* 0x000000ff0200720b */ /* 0x000fe40003f0e000 */
[----:B------:R-:W-:Y:S02]  /*0320*/  FSETP.GEU.AND P1, PT, R14, RZ, PT ;  /* 0x000000ff0e00720b */ /* 0x000fe40003f2e000 */
[----:B------:R-:W-:Y:S02]  /*0330*/  FSEL R2, R2, RZ, P0 ;  /* 0x000000ff02027208 */ /* 0x000fe40000000000 */
[----:B------:R-:W-:-:S05]  /*0340*/  FSEL R3, R14, RZ, P1 ;  /* 0x000000ff0e037208 */ /* 0x000fca0000800000 */
[----:B------:R-:W-:Y:S01]  /*0350*/  STG.E.64 desc[UR4][R4.64], R2 ;  /* 0x0000000204007986 */ /* 0x000fe2000c101b04 */
[----:B------:R-:W-:Y:S05]  /*0360*/  EXIT ;  /* 0x000000000000794d */ /* 0x000fea0003800000 */
.L_x_0:
[----:B------:R-:W-:-:S00]  /*0370*/  BRA `(.L_x_0) ;  /* 0xfffffffc00fc7947 */ /* 0x000fc0000383ffff */
[----:B------:R-:W-:-:S00]  /*0380*/  NOP ;  /* 0x0000000000007918 */ /* 0x000fc00000000000 */
[----:B------:R-:W-:-:S00]  /*0390*/  NOP ;  /* 0x0000000000007918 */ /* 0x000fc00000000000 */
[----:B------:R-:W-:-:S00]  /*03a0*/  NOP ;  /* 0x0000000000007918 */ /* 0x000fc00000000000 */
[----:B------:R-:W-:-:S00]  /*03b0*/  NOP ;  /* 0x0000000000007918 */ /* 0x000fc00000000000 */
[----:B------:R-:W-:-:S00]  /*03c0*/  NOP ;  /* 0x0000000000007918 */ /* 0x000fc00000000000 */
[----:B------:R-:W-:-:S00]  /*03d0*/  NOP ;  /* 0x0000000000007918 */ /* 0x000fc00000000000 */
[----:B------:R-:W-:-:S00]  /*03e0*/  NOP ;  /* 0x0000000000007918 */ /* 0x000fc00000000000 */
[----:B------:R-:W-:-:S00]  /*03f0*/  NOP ;  /* 0x0000000000007918 */ /* 0x000fc00000000000 */
.L_x_1:


//--------------------- .nv.global.init           --------------------------
	.section	.nv.global.init,"aw",@progbits
.nv.global.init:
	.type		_$_str,@object
	.size		_$_str,(_$_str_$_2 - _$_str)
_$_str:
        /*0000*/ 	.byte	0x5f, 0x5f, 0x43, 0x55, 0x44, 0x41, 0x5f, 0x46, 0x54, 0x5a, 0x00
	.type		_$_str_$_2,@object
	.size		_$_str_$_2,(.L_1 - _$_str_$_2)
_$_str_$_2:
        /*000b*/ 	.byte	0x5f, 0x5f, 0x43, 0x55, 0x44, 0x41, 0x5f, 0x50, 0x52, 0x45, 0x43, 0x5f, 0x53, 0x51, 0x52, 0x54
        /*001b*/ 	.byte	0x00
.L_1:


//--------------------- .nv.constant0.triton_poi_fused__native_batch_norm_legit_no_training_relu_47 --------------------------
	.section	.nv.constant0.triton_poi_fused__native_batch_norm_legit_no_training_relu_47,"a",@progbits
	.sectionflags	@""
	.align	4
.nv.constant0.triton_poi_fused__native_batch_norm_legit_no_training_relu_47:
	.zero		580
